	.headerflags	@"EF_CUDA_TEXMODE_UNIFIED EF_CUDA_64BIT_ADDRESS EF_CUDA_ACCELERATORS EF_CUDA_SM90 EF_CUDA_VIRTUAL_SM(EF_CUDA_SM90)"
	.elftype	@"ET_EXEC"


//--------------------- .nv.info                  --------------------------
	.section	.nv.info,"",@"SHT_CUDA_INFO"
	.align	4


	//----- nvinfo : EIATTR_REGCOUNT
	.align		4
        /*0000*/ 	.byte	0x04, 0x2f
        /*0002*/ 	.short	(.L_1 - .L_0)
	.align		4
.L_0:
        /*0004*/ 	.word	index@(triton_poi_fused_cat_5)
        /*0008*/ 	.word	0x00000010


	//----- nvinfo : EIATTR_MIN_STACK_SIZE
	.align		4
.L_1:
        /*000c*/ 	.byte	0x04, 0x12
        /*000e*/ 	.short	(.L_3 - .L_2)
	.align		4
.L_2:
        /*0010*/ 	.word	index@(triton_poi_fused_cat_5)
        /*0014*/ 	.word	0x00000000


	//----- nvinfo : EIATTR_FRAME_SIZE
	.align		4
.L_3:
        /*0018*/ 	.byte	0x04, 0x11
        /*001a*/ 	.short	(.L_5 - .L_4)
	.align		4
.L_4:
        /*001c*/ 	.word	index@(triton_poi_fused_cat_5)
        /*0020*/ 	.word	0x00000000


	//----- nvinfo : EIATTR_MIN_STACK_SIZE
	.align		4
.L_5:
        /*0024*/ 	.byte	0x04, 0x12
        /*0026*/ 	.short	(.L_7 - .L_6)
	.align		4
.L_6:
        /*0028*/ 	.word	index@(triton_poi_fused_cat_5)
        /*002c*/ 	.word	0x00000000
.L_7:


//--------------------- .nv.info.triton_poi_fused_cat_5 --------------------------
	.section	.nv.info.triton_poi_fused_cat_5,"",@"SHT_CUDA_INFO"
	.sectionflags	@""
	.align	4


	//----- nvinfo : EIATTR_CUDA_API_VERSION
	.align		4
        /*0000*/ 	.byte	0x04, 0x37
        /*0002*/ 	.short	(.L_9 - .L_8)
.L_8:
        /*0004*/ 	.word	0x0000007c


	//----- nvinfo : EIATTR_KPARAM_INFO
	.align		4
.L_9:
        /*0008*/ 	.byte	0x04, 0x17
        /*000a*/ 	.short	(.L_11 - .L_10)
.L_10:
        /*000c*/ 	.word	0x00000000
        /*0010*/ 	.short	0x0003
        /*0012*/ 	.short	0x0018
        /*0014*/ 	.byte	0x00, 0xf0, 0x11, 0x00


	//----- nvinfo : EIATTR_KPARAM_INFO
	.align		4
.L_11:
        /*0018*/ 	.byte	0x04, 0x17
        /*001a*/ 	.short	(.L_13 - .L_12)
.L_12:
        /*001c*/ 	.word	0x00000000
        /*0020*/ 	.short	0x0002
        /*0022*/ 	.short	0x0010
        /*0024*/ 	.byte	0x00, 0xf4, 0x21, 0x00


	//----- nvinfo : EIATTR_KPARAM_INFO
	.align		4
.L_13:
        /*0028*/ 	.byte	0x04, 0x17
        /*002a*/ 	.short	(.L_15 - .L_14)
.L_14:
        /*002c*/ 	.word	0x00000000
        /*0030*/ 	.short	0x0001
        /*0032*/ 	.short	0x0008
        /*0034*/ 	.byte	0x00, 0xf4, 0x21, 0x00


	//----- nvinfo : EIATTR_KPARAM_INFO
	.align		4
.L_15:
        /*0038*/ 	.byte	0x04, 0x17
        /*003a*/ 	.short	(.L_17 - .L_16)
.L_16:
        /*003c*/ 	.word	0x00000000
        /*0040*/ 	.short	0x0000
        /*0042*/ 	.short	0x0000
        /*0044*/ 	.byte	0x00, 0xf4, 0x21, 0x00


	//----- nvinfo : EIATTR_SPARSE_MMA_MASK
	.align		4
.L_17:
        /*0048*/ 	.byte	0x03, 0x50
        /*004a*/ 	.short	0x0000


	//----- nvinfo : EIATTR_MAXREG_COUNT
	.align		4
        /*004c*/ 	.byte	0x03, 0x1b
        /*004e*/ 	.short	0x00ff


	//----- nvinfo : EIATTR_EXIT_INSTR_OFFSETS
	.align		4
        /*0050*/ 	.byte	0x04, 0x1c
        /*0052*/ 	.short	(.L_19 - .L_18)


	//   ....[0]....
.L_18:
        /*0054*/ 	.word	0x00000360


	//----- nvinfo : EIATTR_REQNTID
	.align		4
.L_19:
        /*0058*/ 	.byte	0x04, 0x10
        /*005a*/ 	.short	(.L_21 - .L_20)
.L_20:
        /*005c*/ 	.word	0x00000100
        /*0060*/ 	.word	0x00000001
        /*0064*/ 	.word	0x00000001


	//----- nvinfo : EIATTR_CBANK_PARAM_SIZE
	.align		4
.L_21:
        /*0068*/ 	.byte	0x03, 0x19
        /*006a*/ 	.short	0x001c


	//----- nvinfo : EIATTR_PARAM_CBANK
	.align		4
        /*006c*/ 	.byte	0x04, 0x0a
        /*006e*/ 	.short	(.L_23 - .L_22)
	.align		4
.L_22:
        /*0070*/ 	.word	index@(.nv.constant0.triton_poi_fused_cat_5)
        /*0074*/ 	.short	0x0210
        /*0076*/ 	.short	0x001c


	//----- nvinfo : EIATTR_SW_WAR
	.align		4
.L_23:
        /*0078*/ 	.byte	0x04, 0x36
        /*007a*/ 	.short	(.L_25 - .L_24)
.L_24:
        /*007c*/ 	.word	0x00000008
.L_25:


//--------------------- .nv.callgraph             --------------------------
	.section	.nv.callgraph,"",@"SHT_CUDA_CALLGRAPH"
	.align	4
	.sectionentsize	8
	.align		4
        /*0000*/ 	.word	0x00000000
	.align		4
        /*0004*/ 	.word	0xffffffff
	.align		4
        /*0008*/ 	.word	0x00000000
	.align		4
        /*000c*/ 	.word	0xfffffffe
	.align		4
        /*0010*/ 	.word	0x00000000
	.align		4
        /*0014*/ 	.word	0xfffffffd
	.align		4
        /*0018*/ 	.word	0x00000000
	.align		4
        /*001c*/ 	.word	0xfffffffc


//--------------------- .text.triton_poi_fused_cat_5 --------------------------
	.section	.text.triton_poi_fused_cat_5,"ax",@progbits
	.align	128
        .global         triton_poi_fused_cat_5
        .type           triton_poi_fused_cat_5,@function
        .size           triton_poi_fused_cat_5,(.L_x_1 - triton_poi_fused_cat_5)
        .other          triton_poi_fused_cat_5,@"STO_CUDA_ENTRY STV_DEFAULT"
triton_poi_fused_cat_5:
.text.triton_poi_fused_cat_5:
[----:B------:R-:W-:Y:S01]  /*0000*/  LDC R1, c[0x0][0x28] ;  /* 0x00000a00ff017b82 */ /* 0x000fe20000000800 */
[----:B------:R-:W1:Y:S01]  /*0010*/  S2R R0, SR_TID.X ;  /* 0x0000000000007919 */ /* 0x000e620000002100 */
[----:B------:R-:W-:Y:S01]  /*0020*/  IMAD.MOV.U32 R4, RZ, RZ, RZ ;  /* 0x000000ffff047224 */ /* 0x000fe200078e00ff */
[----:B------:R-:W-:Y:S01]  /*0030*/  ULDC.64 UR4, c[0x0][0x218] ;  /* 0x0000860000047ab9 */ /* 0x000fe20000000a00 */
[----:B------:R-:W-:Y:S01]  /*0040*/  CS2R R12, SRZ ;  /* 0x00000000000c7805 */ /* 0x000fe2000001ff00 */
[----:B------:R-:W2:Y:S01]  /*0050*/  S2R R3, SR_CTAID.X ;  /* 0x0000000000037919 */ /* 0x000ea20000002500 */
[----:B-1----:R-:W-:-:S05]  /*0060*/  IMAD.SHL.U32 R0, R0, 0x2, RZ ;  /* 0x0000000200007824 */ /* 0x002fca00078e00ff */
[----:B------:R-:W-:-:S05]  /*0070*/  LOP3.LUT R0, R0, 0x1fe, RZ, 0xc0, !PT ;  /* 0x000001fe00007812 */ /* 0x000fca00078ec0ff */
[----:B--2---:R-:W-:-:S05]  /*0080*/  IMAD R3, R3, 0x200, R0 ;  /* 0x0000020003037824 */ /* 0x004fca00078e0200 */
[----:B------:R-:W-:-:S04]  /*0090*/  SHF.R.S32.HI R2, RZ, 0x1f, R3 ;  /* 0x0000001fff027819 */ /* 0x000fc80000011403 */
[----:B------:R-:W-:Y:S01]  /*00a0*/  LEA.HI R0, R2, R3, RZ, 0xc ;  /* 0x0000000302007211 */ /* 0x000fe200078f60ff */
[----:B------:R-:W-:-:S03]  /*00b0*/  IMAD.MOV.U32 R2, RZ, RZ, RZ ;  /* 0x000000ffff027224 */ /* 0x000fc600078e00ff */
[----:B------:R-:W-:Y:S01]  /*00c0*/  SHF.R.S32.HI R5, RZ, 0xc, R0 ;  /* 0x0000000cff057819 */ /* 0x000fe20000011400 */
[----:B------:R-:W-:Y:S01]  /*00d0*/  IMAD.HI R6, R3, -0x6db6db6d, R2 ;  /* 0x9249249303067827 */ /* 0x000fe200078e0202 */
[----:B------:R-:W-:-:S03]  /*00e0*/  LOP3.LUT R2, R0, 0xfffff000, RZ, 0xc0, !PT ;  /* 0xfffff00000027812 */ /* 0x000fc600078ec0ff */
[----:B------:R-:W-:Y:S01]  /*00f0*/  IMAD.HI R4, R5, -0x6db6db6d, R4 ;  /* 0x9249249305047827 */ /* 0x000fe200078e0204 */
[----:B------:R-:W-:-:S03]  /*0100*/  SHF.R.U32.HI R9, RZ, 0x1f, R6 ;  /* 0x0000001fff097819 */ /* 0x000fc60000011606 */
[----:B------:R-:W-:Y:S01]  /*0110*/  IMAD.IADD R2, R3, 0x1, -R2 ;  /* 0x0000000103027824 */ /* 0x000fe200078e0a02 */
[----:B------:R-:W-:Y:S02]  /*0120*/  SHF.R.U32.HI R7, RZ, 0x1f, R4 ;  /* 0x0000001fff077819 */ /* 0x000fe40000011604 */
[----:B------:R-:W-:Y:S02]  /*0130*/  LEA.HI.SX32 R9, R6, R9, 0xd ;  /* 0x0000000906097211 */ /* 0x000fe400078f6aff */
[----:B------:R-:W-:Y:S02]  /*0140*/  LEA.HI.SX32 R7, R4, R7, 0x19 ;  /* 0x0000000704077211 */ /* 0x000fe400078fcaff */
[----:B------:R-:W-:Y:S01]  /*0150*/  SHF.R.S32.HI R6, RZ, 0x1f, R2 ;  /* 0x0000001fff067819 */ /* 0x000fe20000011402 */
[----:B------:R-:W-:Y:S02]  /*0160*/  IMAD.SHL.U32 R4, R9, 0x20000, RZ ;  /* 0x0002000009047824 */ /* 0x000fe400078e00ff */
[----:B------:R-:W-:-:S03]  /*0170*/  IMAD R0, R7, -0xe0, R5 ;  /* 0xffffff2007007824 */ /* 0x000fc600078e0205 */
[----:B------:R-:W-:Y:S01]  /*0180*/  SHF.R.S32.HI R7, RZ, 0x1f, R4 ;  /* 0x0000001fff077819 */ /* 0x000fe20000011404 */
[C---:B------:R-:W-:Y:S01]  /*0190*/  IMAD.SHL.U32 R5, R0.reuse, 0x1000, RZ ;  /* 0x0000100000057824 */ /* 0x040fe200078e00ff */
[----:B------:R-:W-:-:S04]  /*01a0*/  ISETP.GT.AND P1, PT, R0, 0xbf, PT ;  /* 0x000000bf0000780c */ /* 0x000fc80003f24270 */
[----:B------:R-:W-:Y:S02]  /*01b0*/  IADD3 R8, P0, P2, R5, R2, R4 ;  /* 0x0000000205087210 */ /* 0x000fe40007a1e004 */
[----:B------:R-:W-:Y:S02]  /*01c0*/  SHF.R.S32.HI R2, RZ, 0x1f, R5 ;  /* 0x0000001fff027819 */ /* 0x000fe40000011405 */
[----:B------:R-:W1:Y:S02]  /*01d0*/  LDC.64 R4, c[0x0][0x210] ;  /* 0x00008400ff047b82 */ /* 0x000e640000000a00 */
[----:B------:R-:W-:Y:S02]  /*01e0*/  IADD3.X R7, R2, R6, R7, P0, P2 ;  /* 0x0000000602077210 */ /* 0x000fe400007e4407 */
[----:B------:R-:W-:-:S04]  /*01f0*/  LEA R6, P0, R8, UR4, 0x2 ;  /* 0x0000000408067c11 */ /* 0x000fc8000f8010ff */
[----:B------:R-:W-:Y:S01]  /*0200*/  LEA.HI.X R7, R8, UR5, R7, 0x2, P0 ;  /* 0x0000000508077c11 */ /* 0x000fe200080f1407 */
[----:B------:R-:W-:-:S04]  /*0210*/  ULDC.64 UR4, c[0x0][0x208] ;  /* 0x0000820000047ab9 */ /* 0x000fc80000000a00 */
[----:B------:R-:W2:Y:S01]  /*0220*/  @P1 LDG.E.64 R12, desc[UR4][R6.64+-0x300000] ;  /* 0xd0000004060c1981 */ /* 0x000ea2000c1e1b00 */
[C---:B------:R-:W-:Y:S01]  /*0230*/  IMAD R2, R9.reuse, -0xe0000, R3 ;  /* 0xfff2000009027824 */ /* 0x040fe200078e0203 */
[----:B------:R-:W-:Y:S02]  /*0240*/  ISETP.GE.AND P0, PT, R0, 0xc0, PT ;  /* 0x000000c00000780c */ /* 0x000fe40003f06270 */
[----:B------:R-:W-:Y:S01]  /*0250*/  CS2R R10, SRZ ;  /* 0x00000000000a7805 */ /* 0x000fe2000001ff00 */
[----:B------:R-:W-:-:S04]  /*0260*/  IMAD R9, R9, 0xc0000, R2 ;  /* 0x000c000009097824 */ /* 0x000fc800078e0202 */
[----:B-1----:R-:W-:Y:S02]  /*0270*/  IMAD.WIDE R4, R9, 0x4, R4 ;  /* 0x0000000409047825 */ /* 0x002fe400078e0204 */
[----:B------:R-:W1:Y:S04]  /*0280*/  LDC.64 R8, c[0x0][0x220] ;  /* 0x00008800ff087b82 */ /* 0x000e680000000a00 */
[----:B------:R-:W3:Y:S01]  /*0290*/  @!P0 LDG.E.64 R10, desc[UR4][R4.64] ;  /* 0x00000004040a8981 */ /* 0x000ee2000c1e1b00 */
[----:B-1----:R-:W-:Y:S01]  /*02a0*/  IMAD.WIDE R2, R3, 0x4, R8 ;  /* 0x0000000403027825 */ /* 0x002fe200078e0208 */
[----:B--2---:R-:W-:Y:S02]  /*02b0*/  SEL R12, R12, RZ, P1 ;  /* 0x000000ff0c0c7207 */ /* 0x004fe40000800000 */
[----:B------:R-:W-:-:S02]  /*02c0*/  SEL R13, R13, RZ, P1 ;  /* 0x000000ff0d0d7207 */ /* 0x000fc40000800000 */
[----:B------:R-:W-:Y:S02]  /*02d0*/  FSETP.GT.AND P1, PT, R12, RZ, PT ;  /* 0x000000ff0c00720b */ /* 0x000fe40003f24000 */
[----:B------:R-:W-:Y:S02]  /*02e0*/  FSETP.GT.AND P2, PT, R13, RZ, PT ;  /* 0x000000ff0d00720b */ /* 0x000fe40003f44000 */
[----:B---3--:R-:W-:-:S09]  /*02f0*/  SEL R7, R10, RZ, !P0 ;  /* 0x000000ff0a077207 */ /* 0x008fd20004000000 */
[----:B------:R-:W-:Y:S01]  /*0300*/  @!P1 FMUL R12, R12, 0.10000000149011611938 ;  /* 0x3dcccccd0c0c9820 */ /* 0x000fe20000400000 */
[----:B------:R-:W-:Y:S01]  /*0310*/  SEL R0, R11, RZ, !P0 ;  /* 0x000000ff0b007207 */ /* 0x000fe20004000000 */
[----:B------:R-:W-:-:S03]  /*0320*/  @!P2 FMUL R13, R13, 0.10000000149011611938 ;  /* 0x3dcccccd0d0da820 */ /* 0x000fc60000400000 */
[----:B------:R-:W-:Y:S02]  /*0330*/  SEL R12, R7, R12, !P0 ;  /* 0x0000000c070c7207 */ /* 0x000fe40004000000 */
[----:B------:R-:W-:-:S05]  /*0340*/  SEL R13, R0, R13, !P0 ;  /* 0x0000000d000d7207 */ /* 0x000fca0004000000 */
[----:B------:R-:W-:Y:S01]  /*0350*/  STG.E.64 desc[UR4][R2.64], R12 ;  /* 0x0000000c02007986 */ /* 0x000fe2000c101b04 */
[----:B------:R-:W-:Y:S05]  /*0360*/  EXIT ;  /* 0x000000000000794d */ /* 0x000fea0003800000 */
.L_x_0:
[----:B------:R-:W-:-:S00]  /*0370*/  BRA `(.L_x_0) ;  /* 0xfffffffc00fc7947 */ /* 0x000fc0000383ffff */
[----:B------:R-:W-:-:S00]  /*0380*/  NOP ;  /* 0x0000000000007918 */ /* 0x000fc00000000000 */
[----:B------:R-:W-:-:S00]  /*0390*/  NOP ;  /* 0x0000000000007918 */ /* 0x000fc00000000000 */
[----:B------:R-:W-:-:S00]  /*03a0*/  NOP ;  /* 0x0000000000007918 */ /* 0x000fc00000000000 */
[----:B------:R-:W-:-:S00]  /*03b0*/  NOP ;  /* 0x0000000000007918 */ /* 0x000fc00000000000 */
[----:B------:R-:W-:-:S00]  /*03c0*/  NOP ;  /* 0x0000000000007918 */ /* 0x000fc00000000000 */
[----:B------:R-:W-:-:S00]  /*03d0*/  NOP ;  /* 0x0000000000007918 */ /* 0x000fc00000000000 */
[----:B------:R-:W-:-:S00]  /*03e0*/  NOP ;  /* 0x0000000000007918 */ /* 0x000fc00000000000 */
[----:B------:R-:W-:-:S00]  /*03f0*/  NOP ;  /* 0x0000000000007918 */ /* 0x000fc00000000000 */
.L_x_1:


//--------------------- .nv.constant0.triton_poi_fused_cat_5 --------------------------
	.section	.nv.constant0.triton_poi_fused_cat_5,"a",@progbits
	.sectionflags	@""
	.align	4
.nv.constant0.triton_poi_fused_cat_5:
	.zero		556
